	.headerflags	@"EF_CUDA_TEXMODE_UNIFIED EF_CUDA_64BIT_ADDRESS EF_CUDA_ACCELERATORS EF_CUDA_SM90 EF_CUDA_VIRTUAL_SM(EF_CUDA_SM90)"
	.elftype	@"ET_EXEC"


//--------------------- .nv.info                  --------------------------
	.section	.nv.info,"",@"SHT_CUDA_INFO"
	.align	4


	//----- nvinfo : EIATTR_REGCOUNT
	.align		4
        /*0000*/ 	.byte	0x04, 0x2f
        /*0002*/ 	.short	(.L_1 - .L_0)
	.align		4
.L_0:
        /*0004*/ 	.word	index@(triton_poi_fused_convolution_2)
        /*0008*/ 	.word	0x0000000c


	//----- nvinfo : EIATTR_MIN_STACK_SIZE
	.align		4
.L_1:
        /*000c*/ 	.byte	0x04, 0x12
        /*000e*/ 	.short	(.L_3 - .L_2)
	.align		4
.L_2:
        /*0010*/ 	.word	index@(triton_poi_fused_convolution_2)
        /*0014*/ 	.word	0x00000000


	//----- nvinfo : EIATTR_FRAME_SIZE
	.align		4
.L_3:
        /*0018*/ 	.byte	0x04, 0x11
        /*001a*/ 	.short	(.L_5 - .L_4)
	.align		4
.L_4:
        /*001c*/ 	.word	index@(triton_poi_fused_convolution_2)
        /*0020*/ 	.word	0x00000000


	//----- nvinfo : EIATTR_MIN_STACK_SIZE
	.align		4
.L_5:
        /*0024*/ 	.byte	0x04, 0x12
        /*0026*/ 	.short	(.L_7 - .L_6)
	.align		4
.L_6:
        /*0028*/ 	.word	index@(triton_poi_fused_convolution_2)
        /*002c*/ 	.word	0x00000000
.L_7:


//--------------------- .nv.info.triton_poi_fused_convolution_2 --------------------------
	.section	.nv.info.triton_poi_fused_convolution_2,"",@"SHT_CUDA_INFO"
	.sectionflags	@""
	.align	4


	//----- nvinfo : EIATTR_CUDA_API_VERSION
	.align		4
        /*0000*/ 	.byte	0x04, 0x37
        /*0002*/ 	.short	(.L_9 - .L_8)
.L_8:
        /*0004*/ 	.word	0x0000007c


	//----- nvinfo : EIATTR_KPARAM_INFO
	.align		4
.L_9:
        /*0008*/ 	.byte	0x04, 0x17
        /*000a*/ 	.short	(.L_11 - .L_10)
.L_10:
        /*000c*/ 	.word	0x00000000
        /*0010*/ 	.short	0x0002
        /*0012*/ 	.short	0x0010
        /*0014*/ 	.byte	0x00, 0xf0, 0x11, 0x00


	//----- nvinfo : EIATTR_KPARAM_INFO
	.align		4
.L_11:
        /*0018*/ 	.byte	0x04, 0x17
        /*001a*/ 	.short	(.L_13 - .L_12)
.L_12:
        /*001c*/ 	.word	0x00000000
        /*0020*/ 	.short	0x0001
        /*0022*/ 	.short	0x0008
        /*0024*/ 	.byte	0x00, 0xf4, 0x21, 0x00


	//----- nvinfo : EIATTR_KPARAM_INFO
	.align		4
.L_13:
        /*0028*/ 	.byte	0x04, 0x17
        /*002a*/ 	.short	(.L_15 - .L_14)
.L_14:
        /*002c*/ 	.word	0x00000000
        /*0030*/ 	.short	0x0000
        /*0032*/ 	.short	0x0000
        /*0034*/ 	.byte	0x00, 0xf4, 0x21, 0x00


	//----- nvinfo : EIATTR_SPARSE_MMA_MASK
	.align		4
.L_15:
        /*0038*/ 	.byte	0x03, 0x50
        /*003a*/ 	.short	0x0000


	//----- nvinfo : EIATTR_MAXREG_COUNT
	.align		4
        /*003c*/ 	.byte	0x03, 0x1b
        /*003e*/ 	.short	0x00ff


	//----- nvinfo : EIATTR_EXIT_INSTR_OFFSETS
	.align		4
        /*0040*/ 	.byte	0x04, 0x1c
        /*0042*/ 	.short	(.L_17 - .L_16)


	//   ....[0]....
.L_16:
        /*0044*/ 	.word	0x00000160


	//----- nvinfo : EIATTR_REQNTID
	.align		4
.L_17:
        /*0048*/ 	.byte	0x04, 0x10
        /*004a*/ 	.short	(.L_19 - .L_18)
.L_18:
        /*004c*/ 	.word	0x00000080
        /*0050*/ 	.word	0x00000001
        /*0054*/ 	.word	0x00000001


	//----- nvinfo : EIATTR_CBANK_PARAM_SIZE
	.align		4
.L_19:
        /*0058*/ 	.byte	0x03, 0x19
        /*005a*/ 	.short	0x0014


	//----- nvinfo : EIATTR_PARAM_CBANK
	.align		4
        /*005c*/ 	.byte	0x04, 0x0a
        /*005e*/ 	.short	(.L_21 - .L_20)
	.align		4
.L_20:
        /*0060*/ 	.word	index@(.nv.constant0.triton_poi_fused_convolution_2)
        /*0064*/ 	.short	0x0210
        /*0066*/ 	.short	0x0014


	//----- nvinfo : EIATTR_SW_WAR
	.align		4
.L_21:
        /*0068*/ 	.byte	0x04, 0x36
        /*006a*/ 	.short	(.L_23 - .L_22)
.L_22:
        /*006c*/ 	.word	0x00000008
.L_23:


//--------------------- .nv.callgraph             --------------------------
	.section	.nv.callgraph,"",@"SHT_CUDA_CALLGRAPH"
	.align	4
	.sectionentsize	8
	.align		4
        /*0000*/ 	.word	0x00000000
	.align		4
        /*0004*/ 	.word	0xffffffff
	.align		4
        /*0008*/ 	.word	0x00000000
	.align		4
        /*000c*/ 	.word	0xfffffffe
	.align		4
        /*0010*/ 	.word	0x00000000
	.align		4
        /*0014*/ 	.word	0xfffffffd
	.align		4
        /*0018*/ 	.word	0x00000000
	.align		4
        /*001c*/ 	.word	0xfffffffc


//--------------------- .text.triton_poi_fused_convolution_2 --------------------------
	.section	.text.triton_poi_fused_convolution_2,"ax",@progbits
	.align	128
        .global         triton_poi_fused_convolution_2
        .type           triton_poi_fused_convolution_2,@function
        .size           triton_poi_fused_convolution_2,(.L_x_1 - triton_poi_fused_convolution_2)
        .other          triton_poi_fused_convolution_2,@"STO_CUDA_ENTRY STV_DEFAULT"
triton_poi_fused_convolution_2:
.text.triton_poi_fused_convolution_2:
[----:B------:R-:W-:Y:S01]  /*0000*/  LDC R1, c[0x0][0x28] ;  /* 0x00000a00ff017b82 */ /* 0x000fe20000000800 */
[----:B------:R-:W1:Y:S07]  /*0010*/  S2R R0, SR_TID.X ;  /* 0x0000000000007919 */ /* 0x000e6e0000002100 */
[----:B------:R-:W2:Y:S01]  /*0020*/  LDC.64 R4, c[0x0][0x218] ;  /* 0x00008600ff047b82 */ /* 0x000ea20000000a00 */
[----:B------:R-:W-:Y:S01]  /*0030*/  ULDC.64 UR4, c[0x0][0x208] ;  /* 0x0000820000047ab9 */ /* 0x000fe20000000a00 */
[----:B------:R-:W3:Y:S01]  /*0040*/  S2R R7, SR_CTAID.X ;  /* 0x0000000000077919 */ /* 0x000ee20000002500 */
[----:B-1----:R-:W-:-:S02]  /*0050*/  LOP3.LUT R0, R0, 0x7f, RZ, 0xc0, !PT ;  /* 0x0000007f00007812 */ /* 0x002fc400078ec0ff */
[----:B---3--:R-:W-:-:S03]  /*0060*/  SHF.R.S32.HI R2, RZ, 0x18, R7 ;  /* 0x00000018ff027819 */ /* 0x008fc60000011407 */
[----:B------:R-:W-:Y:S01]  /*0070*/  IMAD R7, R7, 0x80, R0 ;  /* 0x0000008007077824 */ /* 0x000fe200078e0200 */
[----:B------:R-:W-:Y:S02]  /*0080*/  SGXT R0, R2, 0x1 ;  /* 0x000000010200781a */ /* 0x000fe40000000200 */
[----:B------:R-:W1:Y:S02]  /*0090*/  LDC.64 R2, c[0x0][0x210] ;  /* 0x00008400ff027b82 */ /* 0x000e640000000a00 */
[----:B------:R-:W-:-:S04]  /*00a0*/  LEA.HI R0, R0, R7, RZ, 0x2 ;  /* 0x0000000700007211 */ /* 0x000fc800078f10ff */
[--C-:B------:R-:W-:Y:S02]  /*00b0*/  SHF.R.S32.HI R6, RZ, 0x2, R0.reuse ;  /* 0x00000002ff067819 */ /* 0x100fe40000011400 */
[----:B------:R-:W-:-:S04]  /*00c0*/  SHF.R.S32.HI R9, RZ, 0x1f, R0 ;  /* 0x0000001fff097819 */ /* 0x000fc80000011400 */
[----:B------:R-:W-:-:S04]  /*00d0*/  LEA.HI R9, R9, R6, RZ, 0x9 ;  /* 0x0000000609097211 */ /* 0x000fc800078f48ff */
[----:B------:R-:W-:-:S05]  /*00e0*/  LOP3.LUT R9, R9, 0xfffffe00, RZ, 0xc0, !PT ;  /* 0xfffffe0009097812 */ /* 0x000fca00078ec0ff */
[----:B------:R-:W-:Y:S02]  /*00f0*/  IMAD.IADD R9, R6, 0x1, -R9 ;  /* 0x0000000106097824 */ /* 0x000fe400078e0a09 */
[----:B-1----:R-:W-:-:S04]  /*0100*/  IMAD.WIDE R2, R7, 0x4, R2 ;  /* 0x0000000407027825 */ /* 0x002fc800078e0202 */
[----:B--2---:R-:W-:Y:S01]  /*0110*/  IMAD.WIDE R4, R9, 0x4, R4 ;  /* 0x0000000409047825 */ /* 0x004fe200078e0204 */
[----:B------:R-:W2:Y:S05]  /*0120*/  LDG.E R0, desc[UR4][R2.64] ;  /* 0x0000000402007981 */ /* 0x000eaa000c1e1900 */
[----:B------:R-:W2:Y:S02]  /*0130*/  LDG.E.EL R5, desc[UR4][R4.64] ;  /* 0x0000000404057981 */ /* 0x000ea4000c2e1900 */
[----:B--2---:R-:W-:-:S05]  /*0140*/  FADD R7, R0, R5 ;  /* 0x0000000500077221 */ /* 0x004fca0000000000 */
[----:B------:R-:W-:Y:S01]  /*0150*/  STG.E desc[UR4][R2.64], R7 ;  /* 0x0000000702007986 */ /* 0x000fe2000c101904 */
[----:B------:R-:W-:Y:S05]  /*0160*/  EXIT ;  /* 0x000000000000794d */ /* 0x000fea0003800000 */
.L_x_0:
[----:B------:R-:W-:-:S00]  /*0170*/  BRA `(.L_x_0) ;  /* 0xfffffffc00fc7947 */ /* 0x000fc0000383ffff */
[----:B------:R-:W-:-:S00]  /*0180*/  NOP ;  /* 0x0000000000007918 */ /* 0x000fc00000000000 */
[----:B------:R-:W-:-:S00]  /*0190*/  NOP ;  /* 0x0000000000007918 */ /* 0x000fc00000000000 */
[----:B------:R-:W-:-:S00]  /*01a0*/  NOP ;  /* 0x0000000000007918 */ /* 0x000fc00000000000 */
[----:B------:R-:W-:-:S00]  /*01b0*/  NOP ;  /* 0x0000000000007918 */ /* 0x000fc00000000000 */
[----:B------:R-:W-:-:S00]  /*01c0*/  NOP ;  /* 0x0000000000007918 */ /* 0x000fc00000000000 */
[----:B------:R-:W-:-:S00]  /*01d0*/  NOP ;  /* 0x0000000000007918 */ /* 0x000fc00000000000 */
[----:B------:R-:W-:-:S00]  /*01e0*/  NOP ;  /* 0x0000000000007918 */ /* 0x000fc00000000000 */
[----:B------:R-:W-:-:S00]  /*01f0*/  NOP ;  /* 0x0000000000007918 */ /* 0x000fc00000000000 */
.L_x_1:


//--------------------- .nv.constant0.triton_poi_fused_convolution_2 --------------------------
	.section	.nv.constant0.triton_poi_fused_convolution_2,"a",@progbits
	.sectionflags	@""
	.align	4
.nv.constant0.triton_poi_fused_convolution_2:
	.zero		548
